	.headerflags	@"EF_CUDA_TEXMODE_UNIFIED EF_CUDA_64BIT_ADDRESS EF_CUDA_ACCELERATORS EF_CUDA_SM90 EF_CUDA_VIRTUAL_SM(EF_CUDA_SM90)"
	.elftype	@"ET_EXEC"


//--------------------- .nv.info                  --------------------------
	.section	.nv.info,"",@"SHT_CUDA_INFO"
	.align	4


	//----- nvinfo : EIATTR_REGCOUNT
	.align		4
        /*0000*/ 	.byte	0x04, 0x2f
        /*0002*/ 	.short	(.L_1 - .L_0)
	.align		4
.L_0:
        /*0004*/ 	.word	index@(triton_per_fused__softmax_0)
        /*0008*/ 	.word	0x0000000c


	//----- nvinfo : EIATTR_MIN_STACK_SIZE
	.align		4
.L_1:
        /*000c*/ 	.byte	0x04, 0x12
        /*000e*/ 	.short	(.L_3 - .L_2)
	.align		4
.L_2:
        /*0010*/ 	.word	index@(triton_per_fused__softmax_0)
        /*0014*/ 	.word	0x00000000


	//----- nvinfo : EIATTR_FRAME_SIZE
	.align		4
.L_3:
        /*0018*/ 	.byte	0x04, 0x11
        /*001a*/ 	.short	(.L_5 - .L_4)
	.align		4
.L_4:
        /*001c*/ 	.word	index@(triton_per_fused__softmax_0)
        /*0020*/ 	.word	0x00000000


	//----- nvinfo : EIATTR_MIN_STACK_SIZE
	.align		4
.L_5:
        /*0024*/ 	.byte	0x04, 0x12
        /*0026*/ 	.short	(.L_7 - .L_6)
	.align		4
.L_6:
        /*0028*/ 	.word	index@(triton_per_fused__softmax_0)
        /*002c*/ 	.word	0x00000000
.L_7:


//--------------------- .nv.info.triton_per_fused__softmax_0 --------------------------
	.section	.nv.info.triton_per_fused__softmax_0,"",@"SHT_CUDA_INFO"
	.sectionflags	@""
	.align	4


	//----- nvinfo : EIATTR_CUDA_API_VERSION
	.align		4
        /*0000*/ 	.byte	0x04, 0x37
        /*0002*/ 	.short	(.L_9 - .L_8)
.L_8:
        /*0004*/ 	.word	0x0000007c


	//----- nvinfo : EIATTR_KPARAM_INFO
	.align		4
.L_9:
        /*0008*/ 	.byte	0x04, 0x17
        /*000a*/ 	.short	(.L_11 - .L_10)
.L_10:
        /*000c*/ 	.word	0x00000000
        /*0010*/ 	.short	0x0003
        /*0012*/ 	.short	0x0014
        /*0014*/ 	.byte	0x00, 0xf0, 0x11, 0x00


	//----- nvinfo : EIATTR_KPARAM_INFO
	.align		4
.L_11:
        /*0018*/ 	.byte	0x04, 0x17
        /*001a*/ 	.short	(.L_13 - .L_12)
.L_12:
        /*001c*/ 	.word	0x00000000
        /*0020*/ 	.short	0x0002
        /*0022*/ 	.short	0x0010
        /*0024*/ 	.byte	0x00, 0xf0, 0x11, 0x00


	//----- nvinfo : EIATTR_KPARAM_INFO
	.align		4
.L_13:
        /*0028*/ 	.byte	0x04, 0x17
        /*002a*/ 	.short	(.L_15 - .L_14)
.L_14:
        /*002c*/ 	.word	0x00000000
        /*0030*/ 	.short	0x0001
        /*0032*/ 	.short	0x0008
        /*0034*/ 	.byte	0x00, 0xf4, 0x21, 0x00


	//----- nvinfo : EIATTR_KPARAM_INFO
	.align		4
.L_15:
        /*0038*/ 	.byte	0x04, 0x17
        /*003a*/ 	.short	(.L_17 - .L_16)
.L_16:
        /*003c*/ 	.word	0x00000000
        /*0040*/ 	.short	0x0000
        /*0042*/ 	.short	0x0000
        /*0044*/ 	.byte	0x00, 0xf4, 0x21, 0x00


	//----- nvinfo : EIATTR_SPARSE_MMA_MASK
	.align		4
.L_17:
        /*0048*/ 	.byte	0x03, 0x50
        /*004a*/ 	.short	0x0000


	//----- nvinfo : EIATTR_MAXREG_COUNT
	.align		4
        /*004c*/ 	.byte	0x03, 0x1b
        /*004e*/ 	.short	0x00ff


	//----- nvinfo : EIATTR_COOP_GROUP_MASK_REGIDS
	.align		4
        /*0050*/ 	.byte	0x04, 0x29
        /*0052*/ 	.short	(.L_19 - .L_18)


	//   ....[0]....
.L_18:
        /*0054*/ 	.word	0xffffffff


	//   ....[1]....
        /*0058*/ 	.word	0xffffffff


	//   ....[2]....
        /*005c*/ 	.word	0xffffffff


	//   ....[3]....
        /*0060*/ 	.word	0xffffffff


	//   ....[4]....
        /*0064*/ 	.word	0xffffffff


	//   ....[5]....
        /*0068*/ 	.word	0xffffffff


	//----- nvinfo : EIATTR_COOP_GROUP_INSTR_OFFSETS
	.align		4
.L_19:
        /*006c*/ 	.byte	0x04, 0x28
        /*006e*/ 	.short	(.L_21 - .L_20)


	//   ....[0]....
.L_20:
        /*0070*/ 	.word	0x000001a0


	//   ....[1]....
        /*0074*/ 	.word	0x000001e0


	//   ....[2]....
        /*0078*/ 	.word	0x00000220


	//   ....[3]....
        /*007c*/ 	.word	0x00000340


	//   ....[4]....
        /*0080*/ 	.word	0x00000370


	//   ....[5]....
        /*0084*/ 	.word	0x00000390


	//----- nvinfo : EIATTR_EXIT_INSTR_OFFSETS
	.align		4
.L_21:
        /*0088*/ 	.byte	0x04, 0x1c
        /*008a*/ 	.short	(.L_23 - .L_22)


	//   ....[0]....
.L_22:
        /*008c*/ 	.word	0x00000460


	//   ....[1]....
        /*0090*/ 	.word	0x00000480


	//----- nvinfo : EIATTR_REQNTID
	.align		4
.L_23:
        /*0094*/ 	.byte	0x04, 0x10
        /*0096*/ 	.short	(.L_25 - .L_24)
.L_24:
        /*0098*/ 	.word	0x00000040
        /*009c*/ 	.word	0x00000001
        /*00a0*/ 	.word	0x00000001


	//----- nvinfo : EIATTR_CRS_STACK_SIZE
	.align		4
.L_25:
        /*00a4*/ 	.byte	0x04, 0x1e
        /*00a6*/ 	.short	(.L_27 - .L_26)
.L_26:
        /*00a8*/ 	.word	0x00000000


	//----- nvinfo : EIATTR_CBANK_PARAM_SIZE
	.align		4
.L_27:
        /*00ac*/ 	.byte	0x03, 0x19
        /*00ae*/ 	.short	0x0018


	//----- nvinfo : EIATTR_PARAM_CBANK
	.align		4
        /*00b0*/ 	.byte	0x04, 0x0a
        /*00b2*/ 	.short	(.L_29 - .L_28)
	.align		4
.L_28:
        /*00b4*/ 	.word	index@(.nv.constant0.triton_per_fused__softmax_0)
        /*00b8*/ 	.short	0x0210
        /*00ba*/ 	.short	0x0018


	//----- nvinfo : EIATTR_SW_WAR
	.align		4
.L_29:
        /*00bc*/ 	.byte	0x04, 0x36
        /*00be*/ 	.short	(.L_31 - .L_30)
.L_30:
        /*00c0*/ 	.word	0x00000008
.L_31:


//--------------------- .nv.callgraph             --------------------------
	.section	.nv.callgraph,"",@"SHT_CUDA_CALLGRAPH"
	.align	4
	.sectionentsize	8
	.align		4
        /*0000*/ 	.word	0x00000000
	.align		4
        /*0004*/ 	.word	0xffffffff
	.align		4
        /*0008*/ 	.word	0x00000000
	.align		4
        /*000c*/ 	.word	0xfffffffe
	.align		4
        /*0010*/ 	.word	0x00000000
	.align		4
        /*0014*/ 	.word	0xfffffffd
	.align		4
        /*0018*/ 	.word	0x00000000
	.align		4
        /*001c*/ 	.word	0xfffffffc


//--------------------- .text.triton_per_fused__softmax_0 --------------------------
	.section	.text.triton_per_fused__softmax_0,"ax",@progbits
	.align	128
        .global         triton_per_fused__softmax_0
        .type           triton_per_fused__softmax_0,@function
        .size           triton_per_fused__softmax_0,(.L_x_2 - triton_per_fused__softmax_0)
        .other          triton_per_fused__softmax_0,@"STO_CUDA_ENTRY STV_DEFAULT"
triton_per_fused__softmax_0:
.text.triton_per_fused__softmax_0:
[----:B------:R-:W0:Y:S02]  /*0000*/  LDC R1, c[0x0][0x28] ;  /* 0x00000a00ff017b82 */ /* 0x000e240000000800 */
[----:B------:R-:W1:Y:S01]  /*0010*/  S2R R2, SR_TID.X ;  /* 0x0000000000027919 */ /* 0x000e620000002100 */
[----:B------:R-:W2:Y:S02]  /*0020*/  S2UR UR4, SR_CTAID.X ;  /* 0x00000000000479c3 */ /* 0x000ea40000002500 */
[----:B--2---:R-:W-:Y:S01]  /*0030*/  USHF.L.U32 UR4, UR4, 0x3, URZ ;  /* 0x0000000304047899 */ /* 0x004fe2000800063f */
[----:B-1----:R-:W-:Y:S01]  /*0040*/  SHF.R.U32.HI R0, RZ, 0x3, R2 ;  /* 0x00000003ff007819 */ /* 0x002fe20000011602 */
[----:B------:R-:W-:-:S03]  /*0050*/  IMAD.SHL.U32 R2, R2, 0x2, RZ ;  /* 0x0000000202027824 */ /* 0x000fc600078e00ff */
[----:B------:R-:W-:Y:S02]  /*0060*/  SGXT.U32 R0, R0, 0x3 ;  /* 0x000000030000781a */ /* 0x000fe40000000000 */
[----:B------:R-:W-:Y:S02]  /*0070*/  LOP3.LUT R3, R2, 0xe, RZ, 0xc0, !PT ;  /* 0x0000000e02037812 */ /* 0x000fe400078ec0ff */
[----:B------:R-:W-:Y:S01]  /*0080*/  LOP3.LUT R0, R0, UR4, RZ, 0xfc, !PT ;  /* 0x0000000400007c12 */ /* 0x000fe2000f8efcff */
[----:B------:R-:W-:-:S03]  /*0090*/  ULDC.64 UR4, c[0x0][0x208] ;  /* 0x0000820000047ab9 */ /* 0x000fc60000000a00 */
[C---:B------:R-:W-:Y:S01]  /*00a0*/  ISETP.GE.AND P0, PT, R0.reuse, 0x10, PT ;  /* 0x000000100000780c */ /* 0x040fe20003f06270 */
[----:B------:R-:W-:Y:S01]  /*00b0*/  IMAD R0, R0, 0x10, R3 ;  /* 0x0000001000007824 */ /* 0x000fe200078e0203 */
[----:B------:R-:W-:-:S11]  /*00c0*/  CS2R R2, SRZ ;  /* 0x0000000000027805 */ /* 0x000fd6000001ff00 */
[----:B------:R-:W-:Y:S05]  /*00d0*/  @P0 BRA `(.L_x_0) ;  /* 0x00000000000c0947 */ /* 0x000fea0003800000 */
[----:B------:R-:W1:Y:S02]  /*00e0*/  LDC.64 R2, c[0x0][0x210] ;  /* 0x00008400ff027b82 */ /* 0x000e640000000a00 */
[----:B-1----:R-:W-:-:S06]  /*00f0*/  IMAD.WIDE R2, R0, 0x4, R2 ;  /* 0x0000000400027825 */ /* 0x002fcc00078e0202 */
[----:B------:R-:W5:Y:S02]  /*0100*/  LDG.E.64 R2, desc[UR4][R2.64] ;  /* 0x0000000402027981 */ /* 0x000f64000c1e1b00 */
.L_x_0:
[----:B-----5:R-:W-:Y:S02]  /*0110*/  SEL R3, R3, RZ, !P0 ;  /* 0x000000ff03037207 */ /* 0x020fe40004000000 */
[----:B------:R-:W-:Y:S02]  /*0120*/  SEL R2, R2, RZ, !P0 ;  /* 0x000000ff02027207 */ /* 0x000fe40004000000 */
[----:B------:R-:W-:Y:S02]  /*0130*/  FSEL R5, R3, -INF , !P0 ;  /* 0xff80000003057808 */ /* 0x000fe40004000000 */
[----:B------:R-:W-:-:S04]  /*0140*/  FSEL R4, R2, -INF , !P0 ;  /* 0xff80000002047808 */ /* 0x000fc80004000000 */
[C---:B------:R-:W-:Y:S02]  /*0150*/  FSETP.GT.AND P1, PT, R4.reuse, R5, PT ;  /* 0x000000050400720b */ /* 0x040fe40003f24000 */
[----:B------:R-:W-:-:S11]  /*0160*/  FSETP.NAN.AND P2, PT, R4, R4, PT ;  /* 0x000000040400720b */ /* 0x000fd60003f48000 */
[----:B------:R-:W-:-:S04]  /*0170*/  @!P1 FSEL R4, R4, R5, P2 ;  /* 0x0000000504049208 */ /* 0x000fc80001000000 */
[C---:B------:R-:W-:Y:S01]  /*0180*/  FSETP.NAN.AND P2, PT, R4.reuse, R4, PT ;  /* 0x000000040400720b */ /* 0x040fe20003f48000 */
[----:B------:R-:W-:Y:S05]  /*0190*/  WARPSYNC.ALL ;  /* 0x0000000000007948 */ /* 0x000fea0003800000 */
[----:B------:R-:W1:Y:S02]  /*01a0*/  SHFL.BFLY PT, R5, R4, 0x4, 0x1f ;  /* 0x0c801f0004057f89 */ /* 0x000e6400000e0000 */
[----:B-1----:R-:W-:-:S13]  /*01b0*/  FSETP.GT.AND P1, PT, R4, R5, PT ;  /* 0x000000050400720b */ /* 0x002fda0003f24000 */
[----:B------:R-:W-:-:S04]  /*01c0*/  @!P1 FSEL R4, R4, R5, P2 ;  /* 0x0000000504049208 */ /* 0x000fc80001000000 */
[C---:B------:R-:W-:Y:S01]  /*01d0*/  FSETP.NAN.AND P2, PT, R4.reuse, R4, PT ;  /* 0x000000040400720b */ /* 0x040fe20003f48000 */
[----:B------:R-:W1:Y:S02]  /*01e0*/  SHFL.BFLY PT, R5, R4, 0x2, 0x1f ;  /* 0x0c401f0004057f89 */ /* 0x000e6400000e0000 */
[----:B-1----:R-:W-:-:S13]  /*01f0*/  FSETP.GT.AND P1, PT, R4, R5, PT ;  /* 0x000000050400720b */ /* 0x002fda0003f24000 */
[----:B------:R-:W-:-:S04]  /*0200*/  @!P1 FSEL R4, R4, R5, P2 ;  /* 0x0000000504049208 */ /* 0x000fc80001000000 */
[C---:B------:R-:W-:Y:S01]  /*0210*/  FSETP.NAN.AND P2, PT, R4.reuse, R4, PT ;  /* 0x000000040400720b */ /* 0x040fe20003f48000 */
[----:B------:R-:W1:Y:S02]  /*0220*/  SHFL.BFLY PT, R5, R4, 0x1, 0x1f ;  /* 0x0c201f0004057f89 */ /* 0x000e6400000e0000 */
[----:B-1----:R-:W-:-:S13]  /*0230*/  FSETP.GT.AND P1, PT, R4, R5, PT ;  /* 0x000000050400720b */ /* 0x002fda0003f24000 */
[----:B------:R-:W-:-:S05]  /*0240*/  @!P1 FSEL R4, R4, R5, P2 ;  /* 0x0000000504049208 */ /* 0x000fca0001000000 */
[--C-:B------:R-:W-:Y:S01]  /*0250*/  FADD R2, R2, -R4.reuse ;  /* 0x8000000402027221 */ /* 0x100fe20000000000 */
[----:B------:R-:W-:-:S03]  /*0260*/  FADD R3, R3, -R4 ;  /* 0x8000000403037221 */ /* 0x000fc60000000000 */
[----:B------:R-:W-:Y:S01]  /*0270*/  FMUL R2, R2, 1.4426950216293334961 ;  /* 0x3fb8aa3b02027820 */ /* 0x000fe20000400000 */
[----:B------:R-:W-:-:S04]  /*0280*/  FMUL R3, R3, 1.4426950216293334961 ;  /* 0x3fb8aa3b03037820 */ /* 0x000fc80000400000 */
[----:B------:R-:W-:Y:S02]  /*0290*/  FSETP.GEU.AND P1, PT, R2, -126, PT ;  /* 0xc2fc00000200780b */ /* 0x000fe40003f2e000 */
[----:B------:R-:W-:-:S11]  /*02a0*/  FSETP.GEU.AND P2, PT, R3, -126, PT ;  /* 0xc2fc00000300780b */ /* 0x000fd60003f4e000 */
[----:B------:R-:W-:Y:S02]  /*02b0*/  @!P1 FMUL R2, R2, 0.5 ;  /* 0x3f00000002029820 */ /* 0x000fe40000400000 */
[----:B------:R-:W-:Y:S02]  /*02c0*/  @!P2 FMUL R3, R3, 0.5 ;  /* 0x3f0000000303a820 */ /* 0x000fe40000400000 */
[----:B------:R-:W1:Y:S08]  /*02d0*/  MUFU.EX2 R4, R2 ;  /* 0x0000000200047308 */ /* 0x000e700000000800 */
[----:B------:R2:W3:Y:S01]  /*02e0*/  MUFU.EX2 R5, R3 ;  /* 0x0000000300057308 */ /* 0x0004e20000000800 */
[----:B-1----:R-:W-:Y:S01]  /*02f0*/  @!P1 FMUL R4, R4, R4 ;  /* 0x0000000404049220 */ /* 0x002fe20000400000 */
[----:B--2---:R-:W1:Y:S01]  /*0300*/  LDC.64 R2, c[0x0][0x218] ;  /* 0x00008600ff027b82 */ /* 0x004e620000000a00 */
[----:B---3--:R-:W-:-:S04]  /*0310*/  @!P2 FMUL R5, R5, R5 ;  /* 0x000000050505a220 */ /* 0x008fc80000400000 */
[----:B------:R-:W-:-:S05]  /*0320*/  FADD R6, R4, R5 ;  /* 0x0000000504067221 */ /* 0x000fca0000000000 */
[----:B------:R-:W-:-:S05]  /*0330*/  FSEL R6, R6, RZ, !P0 ;  /* 0x000000ff06067208 */ /* 0x000fca0004000000 */
[----:B------:R-:W2:Y:S01]  /*0340*/  SHFL.BFLY PT, R7, R6, 0x4, 0x1f ;  /* 0x0c801f0006077f89 */ /* 0x000ea200000e0000 */
[----:B-1----:R-:W-:-:S04]  /*0350*/  IMAD.WIDE R2, R0, 0x4, R2 ;  /* 0x0000000400027825 */ /* 0x002fc800078e0202 */
[----:B--2---:R-:W-:-:S05]  /*0360*/  FADD R7, R6, R7 ;  /* 0x0000000706077221 */ /* 0x004fca0000000000 */
[----:B------:R-:W1:Y:S02]  /*0370*/  SHFL.BFLY PT, R8, R7, 0x2, 0x1f ;  /* 0x0c401f0007087f89 */ /* 0x000e6400000e0000 */
[----:B-1----:R-:W-:-:S05]  /*0380*/  FADD R8, R7, R8 ;  /* 0x0000000807087221 */ /* 0x002fca0000000000 */
[----:B------:R-:W1:Y:S02]  /*0390*/  SHFL.BFLY PT, R9, R8, 0x1, 0x1f ;  /* 0x0c201f0008097f89 */ /* 0x000e6400000e0000 */
[----:B-1----:R-:W-:-:S05]  /*03a0*/  FADD R9, R8, R9 ;  /* 0x0000000908097221 */ /* 0x002fca0000000000 */
[C---:B------:R-:W-:Y:S02]  /*03b0*/  FSETP.GT.AND P1, PT, |R9|.reuse, 8.50705917302346158658e+37, PT ;  /* 0x7e8000000900780b */ /* 0x040fe40003f24200 */
[----:B------:R-:W-:-:S11]  /*03c0*/  FSETP.GEU.AND P2, PT, |R9|, 1.175494350822287508e-38, PT ;  /* 0x008000000900780b */ /* 0x000fd60003f4e200 */
[----:B------:R-:W-:Y:S01]  /*03d0*/  @P1 FMUL R9, R9, 0.25 ;  /* 0x3e80000009091820 */ /* 0x000fe20000400000 */
[----:B------:R-:W-:Y:S01]  /*03e0*/  @P1 FMUL R4, R4, 0.25 ;  /* 0x3e80000004041820 */ /* 0x000fe20000400000 */
[----:B------:R-:W-:Y:S02]  /*03f0*/  @P1 FMUL R5, R5, 0.25 ;  /* 0x3e80000005051820 */ /* 0x000fe40000400000 */
[----:B------:R-:W-:Y:S01]  /*0400*/  @!P2 FMUL R9, R9, 16777216 ;  /* 0x4b8000000909a820 */ /* 0x000fe20000400000 */
[----:B------:R-:W-:Y:S01]  /*0410*/  @!P2 FMUL R4, R4, 16777216 ;  /* 0x4b8000000404a820 */ /* 0x000fe20000400000 */
[----:B------:R-:W-:-:S04]  /*0420*/  @!P2 FMUL R5, R5, 16777216 ;  /* 0x4b8000000505a820 */ /* 0x000fc80000400000 */
[----:B------:R-:W1:Y:S02]  /*0430*/  MUFU.RCP R9, R9 ;  /* 0x0000000900097308 */ /* 0x000e640000001000 */
[C---:B-1----:R-:W-:Y:S01]  /*0440*/  FMUL R4, R9.reuse, R4 ;  /* 0x0000000409047220 */ /* 0x042fe20000400000 */
[----:B------:R-:W-:Y:S01]  /*0450*/  FMUL R5, R9, R5 ;  /* 0x0000000509057220 */ /* 0x000fe20000400000 */
[----:B------:R-:W-:Y:S06]  /*0460*/  @P0 EXIT ;  /* 0x000000000000094d */ /* 0x000fec0003800000 */
[----:B------:R-:W-:Y:S01]  /*0470*/  STG.E.64 desc[UR4][R2.64], R4 ;  /* 0x0000000402007986 */ /* 0x000fe2000c101b04 */
[----:B------:R-:W-:Y:S05]  /*0480*/  EXIT ;  /* 0x000000000000794d */ /* 0x000fea0003800000 */
.L_x_1:
[----:B------:R-:W-:-:S00]  /*0490*/  BRA `(.L_x_1) ;  /* 0xfffffffc00fc7947 */ /* 0x000fc0000383ffff */
[----:B------:R-:W-:-:S00]  /*04a0*/  NOP ;  /* 0x0000000000007918 */ /* 0x000fc00000000000 */
        /* <DEDUP_REMOVED lines=13> */
.L_x_2:


//--------------------- .nv.constant0.triton_per_fused__softmax_0 --------------------------
	.section	.nv.constant0.triton_per_fused__softmax_0,"a",@progbits
	.sectionflags	@""
	.align	4
.nv.constant0.triton_per_fused__softmax_0:
	.zero		552
